//
// Generated by NVIDIA NVVM Compiler
//
// Compiler Build ID: CL-36424714
// Cuda compilation tools, release 13.0, V13.0.88
// Based on NVVM 20.0.0
//

.version 9.0
.target sm_100
.address_size 64

	// .globl	_Z13matrixMultGPUPiS_S_
// _ZZ13matrixMultGPUPiS_S_E1A has been demoted
// _ZZ13matrixMultGPUPiS_S_E1B has been demoted

.visible .entry _Z13matrixMultGPUPiS_S_(
	.param .u64 .ptr .align 1 _Z13matrixMultGPUPiS_S__param_0,
	.param .u64 .ptr .align 1 _Z13matrixMultGPUPiS_S__param_1,
	.param .u64 .ptr .align 1 _Z13matrixMultGPUPiS_S__param_2
)
{
	.reg .pred 	%p<8>;
	.reg .b32 	%r<67>;
	.reg .b32 	%f<66>;
	.reg .b64 	%rd<17>;
	// demoted variable
	.shared .align 4 .b8 _ZZ13matrixMultGPUPiS_S_E1A[1024];
	// demoted variable
	.shared .align 4 .b8 _ZZ13matrixMultGPUPiS_S_E1B[1024];
	ld.param.u64 	%rd6, [_Z13matrixMultGPUPiS_S__param_0];
	ld.param.u64 	%rd7, [_Z13matrixMultGPUPiS_S__param_1];
	ld.param.u64 	%rd8, [_Z13matrixMultGPUPiS_S__param_2];
	mov.u32 	%r1, %tid.x;
	mov.u32 	%r2, %ntid.x;
	mov.u32 	%r23, %ctaid.x;
	mad.lo.s32 	%r3, %r2, %r23, %r1;
	mov.u32 	%r4, %tid.y;
	mov.u32 	%r5, %ntid.y;
	mov.u32 	%r24, %ctaid.y;
	mad.lo.s32 	%r6, %r5, %r24, %r4;
	setp.gt.u32 	%p1, %r1, 15;
	@%p1 bra 	$L__BB0_3;
	shl.b32 	%r25, %r6, 4;
	shl.b32 	%r26, %r4, 6;
	shl.b32 	%r27, %r1, 2;
	add.s32 	%r28, %r26, %r27;
	mov.u32 	%r29, _ZZ13matrixMultGPUPiS_S_E1A;
	add.s32 	%r62, %r29, %r28;
	shl.b32 	%r8, %r2, 2;
	add.s32 	%r30, %r1, %r25;
	mul.wide.u32 	%rd9, %r30, 4;
	cvta.to.global.u64 	%rd10, %rd6;
	add.s64 	%rd16, %rd10, %rd9;
	mul.wide.u32 	%rd2, %r2, 4;
	mov.u32 	%r63, %r1;
$L__BB0_2:
	ld.global.u32 	%r31, [%rd16];
	cvt.rn.f32.s32 	%f1, %r31;
	st.shared.f32 	[%r62], %f1;
	add.s32 	%r63, %r63, %r2;
	add.s32 	%r62, %r62, %r8;
	add.s64 	%rd16, %rd16, %rd2;
	setp.lt.u32 	%p2, %r63, 16;
	@%p2 bra 	$L__BB0_2;
$L__BB0_3:
	setp.gt.u32 	%p3, %r4, 15;
	@%p3 bra 	$L__BB0_6;
	shl.b32 	%r32, %r1, 6;
	shl.b32 	%r33, %r4, 2;
	add.s32 	%r34, %r32, %r33;
	mov.u32 	%r35, _ZZ13matrixMultGPUPiS_S_E1B;
	add.s32 	%r65, %r35, %r34;
	shl.b32 	%r10, %r5, 2;
	shl.b32 	%r36, %r4, 4;
	add.s32 	%r64, %r3, %r36;
	shl.b32 	%r12, %r5, 4;
	cvta.to.global.u64 	%rd3, %rd7;
	mov.u32 	%r66, %r4;
$L__BB0_5:
	mul.wide.s32 	%rd11, %r64, 4;
	add.s64 	%rd12, %rd3, %rd11;
	ld.global.u32 	%r37, [%rd12];
	cvt.rn.f32.s32 	%f2, %r37;
	st.shared.f32 	[%r65], %f2;
	add.s32 	%r66, %r66, %r5;
	add.s32 	%r65, %r65, %r10;
	add.s32 	%r64, %r64, %r12;
	setp.lt.u32 	%p4, %r66, 16;
	@%p4 bra 	$L__BB0_5;
$L__BB0_6:
	bar.sync 	0;
	setp.gt.s32 	%p5, %r3, 15;
	setp.gt.u32 	%p6, %r6, 15;
	or.pred  	%p7, %p5, %p6;
	@%p7 bra 	$L__BB0_8;
	shl.b32 	%r38, %r1, 6;
	mov.u32 	%r39, _ZZ13matrixMultGPUPiS_S_E1B;
	add.s32 	%r40, %r39, %r38;
	shl.b32 	%r41, %r4, 6;
	mov.u32 	%r42, _ZZ13matrixMultGPUPiS_S_E1A;
	add.s32 	%r43, %r42, %r41;
	ld.shared.f32 	%f3, [%r43];
	ld.shared.f32 	%f4, [%r40];
	fma.rn.f32 	%f5, %f3, %f4, 0f00000000;
	cvt.rzi.s32.f32 	%r44, %f5;
	ld.shared.f32 	%f6, [%r43+4];
	ld.shared.f32 	%f7, [%r40+4];
	cvt.rn.f32.s32 	%f8, %r44;
	fma.rn.f32 	%f9, %f6, %f7, %f8;
	cvt.rzi.s32.f32 	%r45, %f9;
	ld.shared.f32 	%f10, [%r43+8];
	ld.shared.f32 	%f11, [%r40+8];
	cvt.rn.f32.s32 	%f12, %r45;
	fma.rn.f32 	%f13, %f10, %f11, %f12;
	cvt.rzi.s32.f32 	%r46, %f13;
	ld.shared.f32 	%f14, [%r43+12];
	ld.shared.f32 	%f15, [%r40+12];
	cvt.rn.f32.s32 	%f16, %r46;
	fma.rn.f32 	%f17, %f14, %f15, %f16;
	cvt.rzi.s32.f32 	%r47, %f17;
	ld.shared.f32 	%f18, [%r43+16];
	ld.shared.f32 	%f19, [%r40+16];
	cvt.rn.f32.s32 	%f20, %r47;
	fma.rn.f32 	%f21, %f18, %f19, %f20;
	cvt.rzi.s32.f32 	%r48, %f21;
	ld.shared.f32 	%f22, [%r43+20];
	ld.shared.f32 	%f23, [%r40+20];
	cvt.rn.f32.s32 	%f24, %r48;
	fma.rn.f32 	%f25, %f22, %f23, %f24;
	cvt.rzi.s32.f32 	%r49, %f25;
	ld.shared.f32 	%f26, [%r43+24];
	ld.shared.f32 	%f27, [%r40+24];
	cvt.rn.f32.s32 	%f28, %r49;
	fma.rn.f32 	%f29, %f26, %f27, %f28;
	cvt.rzi.s32.f32 	%r50, %f29;
	ld.shared.f32 	%f30, [%r43+28];
	ld.shared.f32 	%f31, [%r40+28];
	cvt.rn.f32.s32 	%f32, %r50;
	fma.rn.f32 	%f33, %f30, %f31, %f32;
	cvt.rzi.s32.f32 	%r51, %f33;
	ld.shared.f32 	%f34, [%r43+32];
	ld.shared.f32 	%f35, [%r40+32];
	cvt.rn.f32.s32 	%f36, %r51;
	fma.rn.f32 	%f37, %f34, %f35, %f36;
	cvt.rzi.s32.f32 	%r52, %f37;
	ld.shared.f32 	%f38, [%r43+36];
	ld.shared.f32 	%f39, [%r40+36];
	cvt.rn.f32.s32 	%f40, %r52;
	fma.rn.f32 	%f41, %f38, %f39, %f40;
	cvt.rzi.s32.f32 	%r53, %f41;
	ld.shared.f32 	%f42, [%r43+40];
	ld.shared.f32 	%f43, [%r40+40];
	cvt.rn.f32.s32 	%f44, %r53;
	fma.rn.f32 	%f45, %f42, %f43, %f44;
	cvt.rzi.s32.f32 	%r54, %f45;
	ld.shared.f32 	%f46, [%r43+44];
	ld.shared.f32 	%f47, [%r40+44];
	cvt.rn.f32.s32 	%f48, %r54;
	fma.rn.f32 	%f49, %f46, %f47, %f48;
	cvt.rzi.s32.f32 	%r55, %f49;
	ld.shared.f32 	%f50, [%r43+48];
	ld.shared.f32 	%f51, [%r40+48];
	cvt.rn.f32.s32 	%f52, %r55;
	fma.rn.f32 	%f53, %f50, %f51, %f52;
	cvt.rzi.s32.f32 	%r56, %f53;
	ld.shared.f32 	%f54, [%r43+52];
	ld.shared.f32 	%f55, [%r40+52];
	cvt.rn.f32.s32 	%f56, %r56;
	fma.rn.f32 	%f57, %f54, %f55, %f56;
	cvt.rzi.s32.f32 	%r57, %f57;
	ld.shared.f32 	%f58, [%r43+56];
	ld.shared.f32 	%f59, [%r40+56];
	cvt.rn.f32.s32 	%f60, %r57;
	fma.rn.f32 	%f61, %f58, %f59, %f60;
	cvt.rzi.s32.f32 	%r58, %f61;
	ld.shared.f32 	%f62, [%r43+60];
	ld.shared.f32 	%f63, [%r40+60];
	cvt.rn.f32.s32 	%f64, %r58;
	fma.rn.f32 	%f65, %f62, %f63, %f64;
	cvt.rzi.s32.f32 	%r59, %f65;
	shl.b32 	%r60, %r6, 4;
	add.s32 	%r61, %r60, %r3;
	cvta.to.global.u64 	%rd13, %rd8;
	mul.wide.s32 	%rd14, %r61, 4;
	add.s64 	%rd15, %rd13, %rd14;
	st.global.u32 	[%rd15], %r59;
$L__BB0_8:
	ret;

}


// ===== COMPILED SASS (sm_100) =====

	.target	sm_100

	.elftype	@"ET_EXEC"


//--------------------- .note.nv.tkinfo           --------------------------
	.section	.note.nv.tkinfo,"",@"SHT_NOTE"
	.sectionflags	@"SHF_NOTE_NV_TKINFO"
	.tkinfo
        /*0018*/ 	.word	0x00000002
        /*0030*/ 	.string	""
        /*0030*/ 	.string	"ptxas"
        /*0030*/ 	.string	"Cuda compilation tools, release 13.0, V13.0.88"
        /*0030*/ 	.string	"Build cuda_13.0.r13.0/compiler.36424714_0"
        /*0030*/ 	.string	"-arch sm_100 -m 64 "



//--------------------- .note.nv.cuinfo           --------------------------
	.section	.note.nv.cuinfo,"",@"SHT_NOTE"
	.sectionflags	@"SHF_NOTE_NV_CUINFO"
        /*0018*/ 	.short	0x0002
        /*001a*/ 	.short	0x0064
        /*001c*/ 	.short	0x0082
	.zero		2


//--------------------- .nv.info                  --------------------------
	.section	.nv.info,"",@"SHT_CUDA_INFO"
	.align	4


	//----- nvinfo : EIATTR_REGCOUNT
	.align		4
        /*0000*/ 	.byte	0x04, 0x2f
        /*0002*/ 	.short	(.L_1 - .L_0)
	.align		4
.L_0:
        /*0004*/ 	.word	index@(_Z13matrixMultGPUPiS_S_)
        /*0008*/ 	.word	0x00000017


	//----- nvinfo : EIATTR_FRAME_SIZE
	.align		4
.L_1:
        /*000c*/ 	.byte	0x04, 0x11
        /*000e*/ 	.short	(.L_3 - .L_2)
	.align		4
.L_2:
        /*0010*/ 	.word	index@(_Z13matrixMultGPUPiS_S_)
        /*0014*/ 	.word	0x00000000


	//----- nvinfo : EIATTR_MIN_STACK_SIZE
	.align		4
.L_3:
        /*0018*/ 	.byte	0x04, 0x12
        /*001a*/ 	.short	(.L_5 - .L_4)
	.align		4
.L_4:
        /*001c*/ 	.word	index@(_Z13matrixMultGPUPiS_S_)
        /*0020*/ 	.word	0x00000000
.L_5:


//--------------------- .nv.compat                --------------------------
	.section	.nv.compat,"",@"SHT_CUDA_COMPAT_INFO"
	.align	4
        /*0000*/ 	.byte	0x02, 0x09, 0x00, 0x00, 0x02, 0x02, 0x01, 0x00, 0x02, 0x05, 0x05, 0x00, 0x03, 0x07, 0x01, 0x01
        /*0010*/ 	.byte	0x02, 0x03, 0x00, 0x00, 0x02, 0x06, 0x01, 0x00, 0x04, 0x0b, 0x08, 0x00, 0x09, 0x00, 0x00, 0x00
        /*0020*/ 	.byte	0x00, 0x00, 0x00, 0x00


//--------------------- .nv.info._Z13matrixMultGPUPiS_S_ --------------------------
	.section	.nv.info._Z13matrixMultGPUPiS_S_,"",@"SHT_CUDA_INFO"
	.sectionflags	@""
	.align	4


	//----- nvinfo : EIATTR_CUDA_API_VERSION
	.align		4
        /*0000*/ 	.byte	0x04, 0x37
        /*0002*/ 	.short	(.L_7 - .L_6)
.L_6:
        /*0004*/ 	.word	0x00000082


	//----- nvinfo : EIATTR_KPARAM_INFO
	.align		4
.L_7:
        /*0008*/ 	.byte	0x04, 0x17
        /*000a*/ 	.short	(.L_9 - .L_8)
.L_8:
        /*000c*/ 	.word	0x00000000
        /*0010*/ 	.short	0x0002
        /*0012*/ 	.short	0x0010
        /*0014*/ 	.byte	0x00, 0xf5, 0x21, 0x00


	//----- nvinfo : EIATTR_KPARAM_INFO
	.align		4
.L_9:
        /*0018*/ 	.byte	0x04, 0x17
        /*001a*/ 	.short	(.L_11 - .L_10)
.L_10:
        /*001c*/ 	.word	0x00000000
        /*0020*/ 	.short	0x0001
        /*0022*/ 	.short	0x0008
        /*0024*/ 	.byte	0x00, 0xf5, 0x21, 0x00


	//----- nvinfo : EIATTR_KPARAM_INFO
	.align		4
.L_11:
        /*0028*/ 	.byte	0x04, 0x17
        /*002a*/ 	.short	(.L_13 - .L_12)
.L_12:
        /*002c*/ 	.word	0x00000000
        /*0030*/ 	.short	0x0000
        /*0032*/ 	.short	0x0000
        /*0034*/ 	.byte	0x00, 0xf5, 0x21, 0x00


	//----- nvinfo : EIATTR_SPARSE_MMA_MASK
	.align		4
.L_13:
        /*0038*/ 	.byte	0x03, 0x50
        /*003a*/ 	.short	0x0000


	//----- nvinfo : EIATTR_MAXREG_COUNT
	.align		4
        /*003c*/ 	.byte	0x03, 0x1b
        /*003e*/ 	.short	0x00ff


	//----- nvinfo : EIATTR_NUM_BARRIERS
	.align		4
        /*0040*/ 	.byte	0x02, 0x4c
        /*0042*/ 	.byte	0x01
	.zero		1


	//----- nvinfo : EIATTR_MERCURY_ISA_VERSION
	.align		4
        /*0044*/ 	.byte	0x03, 0x5f
        /*0046*/ 	.short	0x0101


	//----- nvinfo : EIATTR_VRC_CTA_INIT_COUNT
	.align		4
        /*0048*/ 	.byte	0x02, 0x4a
	.zero		1
	.zero		1


	//----- nvinfo : EIATTR_EXIT_INSTR_OFFSETS
	.align		4
        /*004c*/ 	.byte	0x04, 0x1c
        /*004e*/ 	.short	(.L_15 - .L_14)


	//   ....[0]....
.L_14:
        /*0050*/ 	.word	0x00000380


	//   ....[1]....
        /*0054*/ 	.word	0x000007b0


	//----- nvinfo : EIATTR_CRS_STACK_SIZE
	.align		4
.L_15:
        /*0058*/ 	.byte	0x04, 0x1e
        /*005a*/ 	.short	(.L_17 - .L_16)
.L_16:
        /*005c*/ 	.word	0x00000000


	//----- nvinfo : EIATTR_CBANK_PARAM_SIZE
	.align		4
.L_17:
        /*0060*/ 	.byte	0x03, 0x19
        /*0062*/ 	.short	0x0018


	//----- nvinfo : EIATTR_PARAM_CBANK
	.align		4
        /*0064*/ 	.byte	0x04, 0x0a
        /*0066*/ 	.short	(.L_19 - .L_18)
	.align		4
.L_18:
        /*0068*/ 	.word	index@(.nv.constant0._Z13matrixMultGPUPiS_S_)
        /*006c*/ 	.short	0x0380
        /*006e*/ 	.short	0x0018


	//----- nvinfo : EIATTR_SW_WAR
	.align		4
.L_19:
        /*0070*/ 	.byte	0x04, 0x36
        /*0072*/ 	.short	(.L_21 - .L_20)
.L_20:
        /*0074*/ 	.word	0x00000008
.L_21:


//--------------------- .nv.callgraph             --------------------------
	.section	.nv.callgraph,"",@"SHT_CUDA_CALLGRAPH"
	.align	4
	.sectionentsize	8
	.align		4
        /*0000*/ 	.word	0x00000000
	.align		4
        /*0004*/ 	.word	0xffffffff
	.align		4
        /*0008*/ 	.word	0x00000000
	.align		4
        /*000c*/ 	.word	0xfffffffe
	.align		4
        /*0010*/ 	.word	0x00000000
	.align		4
        /*0014*/ 	.word	0xfffffffd
	.align		4
        /*0018*/ 	.word	0x00000000
	.align		4
        /*001c*/ 	.word	0xfffffffc


//--------------------- .text._Z13matrixMultGPUPiS_S_ --------------------------
	.section	.text._Z13matrixMultGPUPiS_S_,"ax",@progbits
	.align	128
        .global         _Z13matrixMultGPUPiS_S_
        .type           _Z13matrixMultGPUPiS_S_,@function
        .size           _Z13matrixMultGPUPiS_S_,(.L_x_7 - _Z13matrixMultGPUPiS_S_)
        .other          _Z13matrixMultGPUPiS_S_,@"STO_CUDA_ENTRY STV_DEFAULT"
_Z13matrixMultGPUPiS_S_:
.text._Z13matrixMultGPUPiS_S_:
[----:B------:R-:W-:Y:S01]  /*0000*/  LDC R1, c[0x0][0x37c] ;  /* 0x0000df00ff017b82 */ /* 0x000fe20000000800 */
[----:B------:R-:W0:Y:S07]  /*0010*/  S2R R10, SR_TID.X ;  /* 0x00000000000a7919 */ /* 0x000e2e0000002100 */
[----:B------:R-:W1:Y:S01]  /*0020*/  LDC R9, c[0x0][0x360] ;  /* 0x0000d800ff097b82 */ /* 0x000e620000000800 */
[----:B------:R-:W2:Y:S01]  /*0030*/  LDCU.64 UR8, c[0x0][0x358] ;  /* 0x00006b00ff0877ac */ /* 0x000ea20008000a00 */
[----:B------:R-:W-:Y:S01]  /*0040*/  BSSY.RECONVERGENT B0, `(.L_x_0) ;  /* 0x000001d000007945 */ /* 0x000fe20003800200 */
[----:B------:R-:W3:Y:S05]  /*0050*/  S2R R13, SR_TID.Y ;  /* 0x00000000000d7919 */ /* 0x000eea0000002200 */
[----:B------:R-:W4:Y:S08]  /*0060*/  S2UR UR5, SR_CTAID.Y ;  /* 0x00000000000579c3 */ /* 0x000f300000002600 */
[----:B------:R-:W4:Y:S08]  /*0070*/  LDC R12, c[0x0][0x364] ;  /* 0x0000d900ff0c7b82 */ /* 0x000f300000000800 */
[----:B------:R-:W1:Y:S01]  /*0080*/  S2UR UR4, SR_CTAID.X ;  /* 0x00000000000479c3 */ /* 0x000e620000002500 */
[----:B0-----:R-:W-:-:S02]  /*0090*/  ISETP.GT.U32.AND P2, PT, R10, 0xf, PT ;  /* 0x0000000f0a00780c */ /* 0x001fc40003f44070 */
[----:B---3--:R-:W-:Y:S01]  /*00a0*/  ISETP.GT.U32.AND P1, PT, R13, 0xf, PT ;  /* 0x0000000f0d00780c */ /* 0x008fe20003f24070 */
[----:B----4-:R-:W-:-:S05]  /*00b0*/  IMAD R3, R12, UR5, R13 ;  /* 0x000000050c037c24 */ /* 0x010fca000f8e020d */
[----:B------:R-:W-:Y:S01]  /*00c0*/  ISETP.GT.U32.AND P0, PT, R3, 0xf, PT ;  /* 0x0000000f0300780c */ /* 0x000fe20003f04070 */
[----:B-1----:R-:W-:-:S05]  /*00d0*/  IMAD R0, R9, UR4, R10 ;  /* 0x0000000409007c24 */ /* 0x002fca000f8e020a */
[----:B------:R-:W-:Y:S01]  /*00e0*/  ISETP.GT.OR P0, PT, R0, 0xf, P0 ;  /* 0x0000000f0000780c */ /* 0x000fe20000704670 */
[----:B--2---:R-:W-:-:S12]  /*00f0*/  @P2 BRA `(.L_x_1) ;  /* 0x0000000000442947 */ /* 0x004fd80003800000 */
[----:B------:R-:W0:Y:S01]  /*0100*/  S2UR UR5, SR_CgaCtaId ;  /* 0x00000000000579c3 */ /* 0x000e220000008800 */
[----:B------:R-:W-:Y:S01]  /*0110*/  UMOV UR4, 0x400 ;  /* 0x0000040000047882 */ /* 0x000fe20000000000 */
[--C-:B------:R-:W-:Y:S01]  /*0120*/  IMAD R2, R13, 0x10, R10.reuse ;  /* 0x000000100d027824 */ /* 0x100fe200078e020a */
[----:B------:R-:W-:Y:S01]  /*0130*/  MOV R6, R10 ;  /* 0x0000000a00067202 */ /* 0x000fe20000000f00 */
[----:B------:R-:W-:-:S04]  /*0140*/  IMAD R7, R3, 0x10, R10 ;  /* 0x0000001003077824 */ /* 0x000fc800078e020a */
[----:B------:R-:W1:Y:S01]  /*0150*/  LDC.64 R4, c[0x0][0x380] ;  /* 0x0000e000ff047b82 */ /* 0x000e620000000a00 */
[----:B0-----:R-:W-:-:S06]  /*0160*/  ULEA UR4, UR5, UR4, 0x18 ;  /* 0x0000000405047291 */ /* 0x001fcc000f8ec0ff */
[----:B------:R-:W-:Y:S01]  /*0170*/  LEA R2, R2, UR4, 0x2 ;  /* 0x0000000402027c11 */ /* 0x000fe2000f8e10ff */
[----:B-1----:R-:W-:-:S07]  /*0180*/  IMAD.WIDE.U32 R4, R7, 0x4, R4 ;  /* 0x0000000407047825 */ /* 0x002fce00078e0004 */
.L_x_2:
[----:B------:R0:W2:Y:S01]  /*0190*/  LDG.E R7, desc[UR8][R4.64] ;  /* 0x0000000804077981 */ /* 0x0000a2000c1e1900 */
[----:B------:R-:W-:-:S05]  /*01a0*/  IMAD.IADD R6, R9, 0x1, R6 ;  /* 0x0000000109067824 */ /* 0x000fca00078e0206 */
[----:B------:R-:W-:Y:S01]  /*01b0*/  ISETP.GE.U32.AND P2, PT, R6, 0x10, PT ;  /* 0x000000100600780c */ /* 0x000fe20003f46070 */
[----:B0-----:R-:W-:Y:S01]  /*01c0*/  IMAD.WIDE.U32 R4, R9, 0x4, R4 ;  /* 0x0000000409047825 */ /* 0x001fe200078e0004 */
[----:B--2---:R-:W-:-:S05]  /*01d0*/  I2FP.F32.S32 R7, R7 ;  /* 0x0000000700077245 */ /* 0x004fca0000201400 */
[----:B------:R0:W-:Y:S02]  /*01e0*/  STS [R2], R7 ;  /* 0x0000000702007388 */ /* 0x0001e40000000800 */
[----:B0-----:R-:W-:-:S04]  /*01f0*/  IMAD R2, R9, 0x4, R2 ;  /* 0x0000000409027824 */ /* 0x001fc800078e0202 */
[----:B------:R-:W-:Y:S05]  /*0200*/  @!P2 BRA `(.L_x_2) ;  /* 0xfffffffc00e0a947 */ /* 0x000fea000383ffff */
.L_x_1:
[----:B------:R-:W-:Y:S05]  /*0210*/  BSYNC.RECONVERGENT B0 ;  /* 0x0000000000007941 */ /* 0x000fea0003800200 */
.L_x_0:
[----:B------:R-:W-:Y:S04]  /*0220*/  BSSY.RECONVERGENT B0, `(.L_x_3) ;  /* 0x0000014000007945 */ /* 0x000fe80003800200 */
[----:B------:R-:W-:Y:S05]  /*0230*/  @P1 BRA `(.L_x_4) ;  /* 0x0000000000481947 */ /* 0x000fea0003800000 */
[----:B------:R-:W0:Y:S01]  /*0240*/  S2UR UR5, SR_CgaCtaId ;  /* 0x00000000000579c3 */ /* 0x000e220000008800 */
[----:B------:R-:W-:Y:S01]  /*0250*/  UMOV UR4, 0x400 ;  /* 0x0000040000047882 */ /* 0x000fe20000000000 */
[-C--:B------:R-:W-:Y:S01]  /*0260*/  LEA R2, R10, R13.reuse, 0x4 ;  /* 0x0000000d0a027211 */ /* 0x080fe200078e20ff */
[----:B------:R-:W-:Y:S01]  /*0270*/  UIADD3 UR4, UPT, UPT, UR4, 0x400, URZ ;  /* 0x0000040004047890 */ /* 0x000fe2000fffe0ff */
[----:B------:R-:W-:Y:S01]  /*0280*/  IMAD R9, R13, 0x10, R0 ;  /* 0x000000100d097824 */ /* 0x000fe200078e0200 */
[----:B------:R-:W-:-:S03]  /*0290*/  MOV R8, R13 ;  /* 0x0000000d00087202 */ /* 0x000fc60000000f00 */
[----:B------:R-:W1:Y:S01]  /*02a0*/  LDC.64 R6, c[0x0][0x388] ;  /* 0x0000e200ff067b82 */ /* 0x000e620000000a00 */
[----:B0-----:R-:W-:-:S06]  /*02b0*/  ULEA UR4, UR5, UR4, 0x18 ;  /* 0x0000000405047291 */ /* 0x001fcc000f8ec0ff */
[----:B------:R-:W-:-:S07]  /*02c0*/  LEA R2, R2, UR4, 0x2 ;  /* 0x0000000402027c11 */ /* 0x000fce000f8e10ff */
.L_x_5:
[----:B-1----:R-:W-:-:S06]  /*02d0*/  IMAD.WIDE R4, R9, 0x4, R6 ;  /* 0x0000000409047825 */ /* 0x002fcc00078e0206 */
[----:B------:R-:W2:Y:S01]  /*02e0*/  LDG.E R4, desc[UR8][R4.64] ;  /* 0x0000000804047981 */ /* 0x000ea2000c1e1900 */
[C---:B------:R-:W-:Y:S01]  /*02f0*/  IMAD.IADD R8, R12.reuse, 0x1, R8 ;  /* 0x000000010c087824 */ /* 0x040fe200078e0208 */
[----:B------:R-:W-:-:S04]  /*0300*/  LEA R9, R12, R9, 0x4 ;  /* 0x000000090c097211 */ /* 0x000fc800078e20ff */
[----:B------:R-:W-:Y:S02]  /*0310*/  ISETP.GE.U32.AND P1, PT, R8, 0x10, PT ;  /* 0x000000100800780c */ /* 0x000fe40003f26070 */
[----:B--2---:R-:W-:-:S05]  /*0320*/  I2FP.F32.S32 R11, R4 ;  /* 0x00000004000b7245 */ /* 0x004fca0000201400 */
[----:B------:R0:W-:Y:S02]  /*0330*/  STS [R2], R11 ;  /* 0x0000000b02007388 */ /* 0x0001e40000000800 */
[----:B0-----:R-:W-:-:S04]  /*0340*/  IMAD R2, R12, 0x4, R2 ;  /* 0x000000040c027824 */ /* 0x001fc800078e0202 */
[----:B------:R-:W-:Y:S05]  /*0350*/  @!P1 BRA `(.L_x_5) ;  /* 0xfffffffc00dc9947 */ /* 0x000fea000383ffff */
.L_x_4:
[----:B------:R-:W-:Y:S05]  /*0360*/  BSYNC.RECONVERGENT B0 ;  /* 0x0000000000007941 */ /* 0x000fea0003800200 */
.L_x_3:
[----:B------:R-:W-:Y:S06]  /*0370*/  BAR.SYNC.DEFER_BLOCKING 0x0 ;  /* 0x0000000000007b1d */ /* 0x000fec0000010000 */
[----:B------:R-:W-:Y:S05]  /*0380*/  @P0 EXIT ;  /* 0x000000000000094d */ /* 0x000fea0003800000 */
[----:B------:R-:W0:Y:S01]  /*0390*/  S2UR UR6, SR_CgaCtaId ;  /* 0x00000000000679c3 */ /* 0x000e220000008800 */
[----:B------:R-:W-:Y:S01]  /*03a0*/  UMOV UR4, 0x400 ;  /* 0x0000040000047882 */ /* 0x000fe20000000000 */
[----:B------:R-:W-:Y:S01]  /*03b0*/  LEA R3, R3, R0, 0x4 ;  /* 0x0000000003037211 */ /* 0x000fe200078e20ff */
[----:B------:R-:W-:Y:S02]  /*03c0*/  UIADD3 UR5, UPT, UPT, UR4, 0x400, URZ ;  /* 0x0000040004057890 */ /* 0x000fe4000fffe0ff */
[----:B0-----:R-:W-:Y:S02]  /*03d0*/  ULEA UR4, UR6, UR4, 0x18 ;  /* 0x0000000406047291 */ /* 0x001fe4000f8ec0ff */
[----:B------:R-:W-:-:S04]  /*03e0*/  ULEA UR5, UR6, UR5, 0x18 ;  /* 0x0000000506057291 */ /* 0x000fc8000f8ec0ff */
[----:B------:R-:W-:Y:S02]  /*03f0*/  LEA R20, R13, UR4, 0x6 ;  /* 0x000000040d147c11 */ /* 0x000fe4000f8e30ff */
[----:B------:R-:W-:-:S03]  /*0400*/  LEA R2, R10, UR5, 0x6 ;  /* 0x000000050a027c11 */ /* 0x000fc6000f8e30ff */
[----:B------:R-:W-:Y:S04]  /*0410*/  LDS.128 R4, [R20] ;  /* 0x0000000014047984 */ /* 0x000fe80000000c00 */
[----:B------:R-:W0:Y:S04]  /*0420*/  LDS.128 R16, [R2] ;  /* 0x0000000002107984 */ /* 0x000e280000000c00 */
[----:B------:R-:W-:Y:S01]  /*0430*/  LDS.128 R12, [R2+0x10] ;  /* 0x00001000020c7984 */ /* 0x000fe20000000c00 */
[----:B0-----:R-:W-:-:S06]  /*0440*/  FFMA R4, R4, R16, RZ ;  /* 0x0000001004047223 */ /* 0x001fcc00000000ff */
[----:B------:R-:W0:Y:S02]  /*0450*/  F2I.TRUNC.NTZ R4, R4 ;  /* 0x0000000400047305 */ /* 0x000e24000020f100 */
[----:B0-----:R-:W-:-:S05]  /*0460*/  I2FP.F32.S32 R8, R4 ;  /* 0x0000000400087245 */ /* 0x001fca0000201400 */
[----:B------:R-:W-:-:S06]  /*0470*/  FFMA R5, R5, R17, R8 ;  /* 0x0000001105057223 */ /* 0x000fcc0000000008 */
[----:B------:R-:W0:Y:S02]  /*0480*/  F2I.TRUNC.NTZ R5, R5 ;  /* 0x0000000500057305 */ /* 0x000e24000020f100 */
[----:B0-----:R-:W-:-:S05]  /*0490*/  I2FP.F32.S32 R9, R5 ;  /* 0x0000000500097245 */ /* 0x001fca0000201400 */
[----:B------:R-:W-:Y:S02]  /*04a0*/  FFMA R6, R6, R18, R9 ;  /* 0x0000001206067223 */ /* 0x000fe40000000009 */
[----:B------:R-:W0:Y:S04]  /*04b0*/  LDS.128 R8, [R20+0x10] ;  /* 0x0000100014087984 */ /* 0x000e280000000c00 */
[----:B------:R-:W1:Y:S02]  /*04c0*/  F2I.TRUNC.NTZ R6, R6 ;  /* 0x0000000600067305 */ /* 0x000e64000020f100 */
[----:B-1----:R-:W-:-:S05]  /*04d0*/  I2FP.F32.S32 R16, R6 ;  /* 0x0000000600107245 */ /* 0x002fca0000201400 */
[----:B------:R-:W-:-:S06]  /*04e0*/  FFMA R16, R7, R19, R16 ;  /* 0x0000001307107223 */ /* 0x000fcc0000000010 */
[----:B------:R-:W1:Y:S02]  /*04f0*/  F2I.TRUNC.NTZ R16, R16 ;  /* 0x0000001000107305 */ /* 0x000e64000020f100 */
[----:B-1----:R-:W-:Y:S02]  /*0500*/  I2FP.F32.S32 R7, R16 ;  /* 0x0000001000077245 */ /* 0x002fe40000201400 */
[----:B------:R-:W-:Y:S03]  /*0510*/  LDS.128 R16, [R2+0x20] ;  /* 0x0000200002107984 */ /* 0x000fe60000000c00 */
[----:B0-----:R-:W-:-:S06]  /*0520*/  FFMA R8, R8, R12, R7 ;  /* 0x0000000c08087223 */ /* 0x001fcc0000000007 */
        /* <DEDUP_REMOVED lines=25> */
[----:B-1----:R-:W-:-:S05]  /*06c0*/  I2FP.F32.S32 R17, R7 ;  /* 0x0000000700117245 */ /* 0x002fca0000201400 */
[----:B0-----:R-:W-:-:S06]  /*06d0*/  FFMA R8, R8, R12, R17 ;  /* 0x0000000c08087223 */ /* 0x001fcc0000000011 */
[----:B------:R-:W0:Y:S02]  /*06e0*/  F2I.TRUNC.NTZ R8, R8 ;  /* 0x0000000800087305 */ /* 0x000e24000020f100 */
[----:B0-----:R-:W-:-:S05]  /*06f0*/  I2FP.F32.S32 R4, R8 ;  /* 0x0000000800047245 */ /* 0x001fca0000201400 */
[----:B------:R-:W-:-:S06]  /*0700*/  FFMA R9, R9, R13, R4 ;  /* 0x0000000d09097223 */ /* 0x000fcc0000000004 */
[----:B------:R-:W0:Y:S02]  /*0710*/  F2I.TRUNC.NTZ R9, R9 ;  /* 0x0000000900097305 */ /* 0x000e24000020f100 */
[----:B0-----:R-:W-:-:S05]  /*0720*/  I2FP.F32.S32 R5, R9 ;  /* 0x0000000900057245 */ /* 0x001fca0000201400 */
[----:B------:R-:W-:Y:S02]  /*0730*/  FFMA R10, R10, R14, R5 ;  /* 0x0000000e0a0a7223 */ /* 0x000fe40000000005 */
[----:B------:R-:W0:Y:S04]  /*0740*/  LDC.64 R4, c[0x0][0x390] ;  /* 0x0000e400ff047b82 */ /* 0x000e280000000a00 */
[----:B------:R-:W1:Y:S02]  /*0750*/  F2I.TRUNC.NTZ R10, R10 ;  /* 0x0000000a000a7305 */ /* 0x000e64000020f100 */
[----:B-1----:R-:W-:-:S05]  /*0760*/  I2FP.F32.S32 R2, R10 ;  /* 0x0000000a00027245 */ /* 0x002fca0000201400 */
[----:B------:R-:W-:Y:S01]  /*0770*/  FFMA R11, R11, R15, R2 ;  /* 0x0000000f0b0b7223 */ /* 0x000fe20000000002 */
[----:B0-----:R-:W-:-:S05]  /*0780*/  IMAD.WIDE R2, R3, 0x4, R4 ;  /* 0x0000000403027825 */ /* 0x001fca00078e0204 */
[----:B------:R-:W0:Y:S02]  /*0790*/  F2I.TRUNC.NTZ R11, R11 ;  /* 0x0000000b000b7305 */ /* 0x000e24000020f100 */
[----:B0-----:R-:W-:Y:S01]  /*07a0*/  STG.E desc[UR8][R2.64], R11 ;  /* 0x0000000b02007986 */ /* 0x001fe2000c101908 */
[----:B------:R-:W-:Y:S05]  /*07b0*/  EXIT ;  /* 0x000000000000794d */ /* 0x000fea0003800000 */
.L_x_6:
[----:B------:R-:W-:-:S00]  /*07c0*/  BRA `(.L_x_6) ;  /* 0xfffffffc00fc7947 */ /* 0x000fc0000383ffff */
[----:B------:R-:W-:-:S00]  /*07d0*/  NOP ;  /* 0x0000000000007918 */ /* 0x000fc00000000000 */
        /* <DEDUP_REMOVED lines=10> */
.L_x_7:


//--------------------- .nv.shared._Z13matrixMultGPUPiS_S_ --------------------------
	.section	.nv.shared._Z13matrixMultGPUPiS_S_,"aw",@nobits
	.sectionflags	@""
	.align	4
.nv.shared._Z13matrixMultGPUPiS_S_:
	.zero		3072


//--------------------- .nv.shared.reserved.0     --------------------------
	.section	.nv.shared.reserved.0,"aw",@nobits
	.weak		__nv_reservedSMEM_offset_0_alias
	.size		__nv_reservedSMEM_offset_0_alias, 0, 64
	.other		__nv_reservedSMEM_offset_0_alias,@"STO_CUDA_RESERVED_SHARED STV_DEFAULT"
__nv_reservedSMEM_offset_0_alias:
	.zero		0
	.zero		64


//--------------------- .nv.constant0._Z13matrixMultGPUPiS_S_ --------------------------
	.section	.nv.constant0._Z13matrixMultGPUPiS_S_,"a",@progbits
	.sectionflags	@""
	.align	4
.nv.constant0._Z13matrixMultGPUPiS_S_:
	.zero		920


//--------------------- SYMBOLS --------------------------

	.type		.nv.reservedSmem.offset0,@object
	.size		.nv.reservedSmem.offset0,0x4
	.type		.nv.reservedSmem.cap,@object
	.size		.nv.reservedSmem.cap,0x4
